	.headerflags	@"EF_CUDA_TEXMODE_UNIFIED EF_CUDA_64BIT_ADDRESS EF_CUDA_ACCELERATORS EF_CUDA_SM90 EF_CUDA_VIRTUAL_SM(EF_CUDA_SM90)"
	.elftype	@"ET_EXEC"


//--------------------- .nv.info                  --------------------------
	.section	.nv.info,"",@"SHT_CUDA_INFO"
	.align	4


	//----- nvinfo : EIATTR_REGCOUNT
	.align		4
        /*0000*/ 	.byte	0x04, 0x2f
        /*0002*/ 	.short	(.L_3 - .L_2)
	.align		4
.L_2:
        /*0004*/ 	.word	index@(triton_poi_fused__native_batch_norm_legit_no_training_convolution_leaky_relu_11)
        /*0008*/ 	.word	0x0000001a


	//----- nvinfo : EIATTR_MIN_STACK_SIZE
	.align		4
.L_3:
        /*000c*/ 	.byte	0x04, 0x12
        /*000e*/ 	.short	(.L_5 - .L_4)
	.align		4
.L_4:
        /*0010*/ 	.word	index@(triton_poi_fused__native_batch_norm_legit_no_training_convolution_leaky_relu_11)
        /*0014*/ 	.word	0x00000000


	//----- nvinfo : EIATTR_FRAME_SIZE
	.align		4
.L_5:
        /*0018*/ 	.byte	0x04, 0x11
        /*001a*/ 	.short	(.L_7 - .L_6)
	.align		4
.L_6:
        /*001c*/ 	.word	index@(triton_poi_fused__native_batch_norm_legit_no_training_convolution_leaky_relu_11)
        /*0020*/ 	.word	0x00000000


	//----- nvinfo : EIATTR_MIN_STACK_SIZE
	.align		4
.L_7:
        /*0024*/ 	.byte	0x04, 0x12
        /*0026*/ 	.short	(.L_9 - .L_8)
	.align		4
.L_8:
        /*0028*/ 	.word	index@(triton_poi_fused__native_batch_norm_legit_no_training_convolution_leaky_relu_11)
        /*002c*/ 	.word	0x00000000
.L_9:


//--------------------- .nv.info.triton_poi_fused__native_batch_norm_legit_no_training_convolution_leaky_relu_11 --------------------------
	.section	.nv.info.triton_poi_fused__native_batch_norm_legit_no_training_convolution_leaky_relu_11,"",@"SHT_CUDA_INFO"
	.sectionflags	@""
	.align	4


	//----- nvinfo : EIATTR_CUDA_API_VERSION
	.align		4
        /*0000*/ 	.byte	0x04, 0x37
        /*0002*/ 	.short	(.L_11 - .L_10)
.L_10:
        /*0004*/ 	.word	0x0000007c


	//----- nvinfo : EIATTR_KPARAM_INFO
	.align		4
.L_11:
        /*0008*/ 	.byte	0x04, 0x17
        /*000a*/ 	.short	(.L_13 - .L_12)
.L_12:
        /*000c*/ 	.word	0x00000000
        /*0010*/ 	.short	0x0007
        /*0012*/ 	.short	0x0038
        /*0014*/ 	.byte	0x00, 0xf0, 0x11, 0x00


	//----- nvinfo : EIATTR_KPARAM_INFO
	.align		4
.L_13:
        /*0018*/ 	.byte	0x04, 0x17
        /*001a*/ 	.short	(.L_15 - .L_14)
.L_14:
        /*001c*/ 	.word	0x00000000
        /*0020*/ 	.short	0x0006
        /*0022*/ 	.short	0x0030
        /*0024*/ 	.byte	0x00, 0xf4, 0x21, 0x00


	//----- nvinfo : EIATTR_KPARAM_INFO
	.align		4
.L_15:
        /*0028*/ 	.byte	0x04, 0x17
        /*002a*/ 	.short	(.L_17 - .L_16)
.L_16:
        /*002c*/ 	.word	0x00000000
        /*0030*/ 	.short	0x0005
        /*0032*/ 	.short	0x0028
        /*0034*/ 	.byte	0x00, 0xf4, 0x21, 0x00


	//----- nvinfo : EIATTR_KPARAM_INFO
	.align		4
.L_17:
        /*0038*/ 	.byte	0x04, 0x17
        /*003a*/ 	.short	(.L_19 - .L_18)
.L_18:
        /*003c*/ 	.word	0x00000000
        /*0040*/ 	.short	0x0004
        /*0042*/ 	.short	0x0020
        /*0044*/ 	.byte	0x00, 0xf4, 0x21, 0x00


	//----- nvinfo : EIATTR_KPARAM_INFO
	.align		4
.L_19:
        /*0048*/ 	.byte	0x04, 0x17
        /*004a*/ 	.short	(.L_21 - .L_20)
.L_20:
        /*004c*/ 	.word	0x00000000
        /*0050*/ 	.short	0x0003
        /*0052*/ 	.short	0x0018
        /*0054*/ 	.byte	0x00, 0xf4, 0x21, 0x00


	//----- nvinfo : EIATTR_KPARAM_INFO
	.align		4
.L_21:
        /*0058*/ 	.byte	0x04, 0x17
        /*005a*/ 	.short	(.L_23 - .L_22)
.L_22:
        /*005c*/ 	.word	0x00000000
        /*0060*/ 	.short	0x0002
        /*0062*/ 	.short	0x0010
        /*0064*/ 	.byte	0x00, 0xf4, 0x21, 0x00


	//----- nvinfo : EIATTR_KPARAM_INFO
	.align		4
.L_23:
        /*0068*/ 	.byte	0x04, 0x17
        /*006a*/ 	.short	(.L_25 - .L_24)
.L_24:
        /*006c*/ 	.word	0x00000000
        /*0070*/ 	.short	0x0001
        /*0072*/ 	.short	0x0008
        /*0074*/ 	.byte	0x00, 0xf4, 0x21, 0x00


	//----- nvinfo : EIATTR_KPARAM_INFO
	.align		4
.L_25:
        /*0078*/ 	.byte	0x04, 0x17
        /*007a*/ 	.short	(.L_27 - .L_26)
.L_26:
        /*007c*/ 	.word	0x00000000
        /*0080*/ 	.short	0x0000
        /*0082*/ 	.short	0x0000
        /*0084*/ 	.byte	0x00, 0xf4, 0x21, 0x00


	//----- nvinfo : EIATTR_SPARSE_MMA_MASK
	.align		4
.L_27:
        /*0088*/ 	.byte	0x03, 0x50
        /*008a*/ 	.short	0x0000


	//----- nvinfo : EIATTR_MAXREG_COUNT
	.align		4
        /*008c*/ 	.byte	0x03, 0x1b
        /*008e*/ 	.short	0x00ff


	//----- nvinfo : EIATTR_EXIT_INSTR_OFFSETS
	.align		4
        /*0090*/ 	.byte	0x04, 0x1c
        /*0092*/ 	.short	(.L_29 - .L_28)


	//   ....[0]....
.L_28:
        /*0094*/ 	.word	0x00000490


	//   ....[1]....
        /*0098*/ 	.word	0x000004b0


	//----- nvinfo : EIATTR_REQNTID
	.align		4
.L_29:
        /*009c*/ 	.byte	0x04, 0x10
        /*009e*/ 	.short	(.L_31 - .L_30)
.L_30:
        /*00a0*/ 	.word	0x00000100
        /*00a4*/ 	.word	0x00000001
        /*00a8*/ 	.word	0x00000001


	//----- nvinfo : EIATTR_CBANK_PARAM_SIZE
	.align		4
.L_31:
        /*00ac*/ 	.byte	0x03, 0x19
        /*00ae*/ 	.short	0x003c


	//----- nvinfo : EIATTR_PARAM_CBANK
	.align		4
        /*00b0*/ 	.byte	0x04, 0x0a
        /*00b2*/ 	.short	(.L_33 - .L_32)
	.align		4
.L_32:
        /*00b4*/ 	.word	index@(.nv.constant0.triton_poi_fused__native_batch_norm_legit_no_training_convolution_leaky_relu_11)
        /*00b8*/ 	.short	0x0210
        /*00ba*/ 	.short	0x003c


	//----- nvinfo : EIATTR_SW_WAR
	.align		4
.L_33:
        /*00bc*/ 	.byte	0x04, 0x36
        /*00be*/ 	.short	(.L_35 - .L_34)
.L_34:
        /*00c0*/ 	.word	0x00000008
.L_35:


//--------------------- .nv.callgraph             --------------------------
	.section	.nv.callgraph,"",@"SHT_CUDA_CALLGRAPH"
	.align	4
	.sectionentsize	8
	.align		4
        /*0000*/ 	.word	0x00000000
	.align		4
        /*0004*/ 	.word	0xffffffff
	.align		4
        /*0008*/ 	.word	0x00000000
	.align		4
        /*000c*/ 	.word	0xfffffffe
	.align		4
        /*0010*/ 	.word	0x00000000
	.align		4
        /*0014*/ 	.word	0xfffffffd
	.align		4
        /*0018*/ 	.word	0x00000000
	.align		4
        /*001c*/ 	.word	0xfffffffc


//--------------------- .nv.constant4             --------------------------
	.section	.nv.constant4,"a",@progbits
	.align	8
	.align		8
.nv.constant4:
        /*0000*/ 	.dword	_$_str
	.align		8
        /*0008*/ 	.dword	_$_str_$_2


//--------------------- .text.triton_poi_fused__native_batch_norm_legit_no_training_convolution_leaky_relu_11 --------------------------
	.section	.text.triton_poi_fused__native_batch_norm_legit_no_training_convolution_leaky_relu_11,"ax",@progbits
	.align	128
        .global         triton_poi_fused__native_batch_norm_legit_no_training_convolution_leaky_relu_11
        .type           triton_poi_fused__native_batch_norm_legit_no_training_convolution_leaky_relu_11,@function
        .size           triton_poi_fused__native_batch_norm_legit_no_training_convolution_leaky_relu_11,(.L_x_1 - triton_poi_fused__native_batch_norm_legit_no_training_convolution_leaky_relu_11)
        .other          triton_poi_fused__native_batch_norm_legit_no_training_convolution_leaky_relu_11,@"STO_CUDA_ENTRY STV_DEFAULT"
triton_poi_fused__native_batch_norm_legit_no_training_convolution_leaky_relu_11:
.text.triton_poi_fused__native_batch_norm_legit_no_training_convolution_leaky_relu_11:
[----:B------:R-:W0:Y:S01]  /*0000*/  LDC R1, c[0x0][0x28] ;  /* 0x00000a00ff017b82 */ /* 0x000e220000000800 */
[----:B------:R-:W1:Y:S07]  /*0010*/  S2R R0, SR_TID.X ;  /* 0x0000000000007919 */ /* 0x000e6e0000002100 */
[----:B------:R-:W2:Y:S01]  /*0020*/  LDC.64 R2, c[0x0][0x230] ;  /* 0x00008c00ff027b82 */ /* 0x000ea20000000a00 */
[----:B------:R-:W-:Y:S01]  /*0030*/  ULDC.64 UR4, c[0x0][0x208] ;  /* 0x0000820000047ab9 */ /* 0x000fe20000000a00 */
[----:B------:R-:W3:Y:S06]  /*0040*/  S2R R7, SR_CTAID.X ;  /* 0x0000000000077919 */ /* 0x000eec0000002500 */
[----:B------:R-:W4:Y:S08]  /*0050*/  LDC.64 R16, c[0x0][0x220] ;  /* 0x00008800ff107b82 */ /* 0x000f300000000a00 */
[----:B------:R-:W5:Y:S08]  /*0060*/  LDC.64 R10, c[0x0][0x210] ;  /* 0x00008400ff0a7b82 */ /* 0x000f700000000a00 */
[----:B------:R-:W5:Y:S01]  /*0070*/  LDC.64 R18, c[0x0][0x228] ;  /* 0x00008a00ff127b82 */ /* 0x000f620000000a00 */
[----:B-1----:R-:W-:-:S07]  /*0080*/  SHF.L.U32 R0, R0, 0x1, RZ ;  /* 0x0000000100007819 */ /* 0x002fce00000006ff */
[----:B------:R-:W1:Y:S01]  /*0090*/  LDC.64 R20, c[0x0][0x238] ;  /* 0x00008e00ff147b82 */ /* 0x000e620000000a00 */
[----:B---3--:R-:W-:Y:S02]  /*00a0*/  SHF.R.S32.HI R5, RZ, 0x16, R7 ;  /* 0x00000016ff057819 */ /* 0x008fe40000011407 */
[----:B------:R-:W-:Y:S02]  /*00b0*/  LOP3.LUT R0, R0, 0x1fe, RZ, 0xc0, !PT ;  /* 0x000001fe00007812 */ /* 0x000fe400078ec0ff */
[----:B------:R-:W-:-:S03]  /*00c0*/  SGXT R5, R5, 0x1 ;  /* 0x000000010505781a */ /* 0x000fc60000000200 */
[----:B------:R-:W3:Y:S01]  /*00d0*/  LDC.64 R14, c[0x0][0x240] ;  /* 0x00009000ff0e7b82 */ /* 0x000ee20000000a00 */
[----:B------:R-:W-:-:S04]  /*00e0*/  LEA R0, R7, R0, 0x9 ;  /* 0x0000000007007211 */ /* 0x000fc800078e48ff */
[----:B------:R-:W-:Y:S02]  /*00f0*/  LEA.HI R5, R5, R0, RZ, 0x9 ;  /* 0x0000000005057211 */ /* 0x000fe400078f48ff */
[----:B------:R-:W-:Y:S02]  /*0100*/  ISETP.GE.AND P0, PT, R0, 0x28800, PT ;  /* 0x000288000000780c */ /* 0x000fe40003f06270 */
[----:B------:R-:W-:-:S04]  /*0110*/  LOP3.LUT R5, R5, 0xfffffe00, RZ, 0xc0, !PT ;  /* 0xfffffe0005057812 */ /* 0x000fc800078ec0ff */
[----:B------:R-:W-:Y:S02]  /*0120*/  IADD3 R12, R0, -R5, RZ ;  /* 0x80000005000c7210 */ /* 0x000fe40007ffe0ff */
[----:B------:R-:W-:-:S03]  /*0130*/  CS2R R4, SRZ ;  /* 0x0000000000047805 */ /* 0x000fc6000001ff00 */
[----:B--2---:R-:W-:-:S05]  /*0140*/  IMAD.WIDE R2, R12, 0x4, R2 ;  /* 0x000000040c027825 */ /* 0x004fca00078e0202 */
[----:B------:R2:W3:Y:S01]  /*0150*/  @!P0 LDG.E.EL.64 R4, desc[UR4][R2.64] ;  /* 0x0000000402048981 */ /* 0x0004e2000c2e1b00 */
[----:B------:R-:W-:Y:S02]  /*0160*/  CS2R R6, SRZ ;  /* 0x0000000000067805 */ /* 0x000fe4000001ff00 */
[----:B------:R-:W-:Y:S01]  /*0170*/  CS2R R8, SRZ ;  /* 0x0000000000087805 */ /* 0x000fe2000001ff00 */
[----:B----4-:R-:W-:-:S04]  /*0180*/  IMAD.WIDE R16, R12, 0x4, R16 ;  /* 0x000000040c107825 */ /* 0x010fc800078e0210 */
[----:B0----5:R-:W-:Y:S01]  /*0190*/  IMAD.WIDE R18, R12, 0x4, R18 ;  /* 0x000000040c127825 */ /* 0x021fe200078e0212 */
[----:B------:R0:W4:Y:S03]  /*01a0*/  @!P0 LDG.E.EL.64 R6, desc[UR4][R16.64] ;  /* 0x0000000410068981 */ /* 0x000126000c2e1b00 */
[----:B--2---:R-:W-:Y:S01]  /*01b0*/  IMAD.WIDE R2, R0, 0x4, R10 ;  /* 0x0000000400027825 */ /* 0x004fe200078e020a */
[----:B------:R-:W-:-:S04]  /*01c0*/  CS2R R10, SRZ ;  /* 0x00000000000a7805 */ /* 0x000fc8000001ff00 */
[----:B------:R-:W4:Y:S01]  /*01d0*/  @!P0 LDG.E.64 R8, desc[UR4][R2.64] ;  /* 0x0000000402088981 */ /* 0x000f22000c1e1b00 */
[----:B-1----:R-:W-:-:S03]  /*01e0*/  IMAD.WIDE R20, R12, 0x4, R20 ;  /* 0x000000040c147825 */ /* 0x002fc600078e0214 */
[----:B------:R-:W2:Y:S01]  /*01f0*/  @!P0 LDG.E.EL.64 R10, desc[UR4][R18.64] ;  /* 0x00000004120a8981 */ /* 0x000ea2000c2e1b00 */
[----:B---3--:R-:W-:Y:S01]  /*0200*/  IMAD.WIDE R22, R12, 0x4, R14 ;  /* 0x000000040c167825 */ /* 0x008fe200078e020e */
[----:B------:R-:W-:Y:S02]  /*0210*/  CS2R R12, SRZ ;  /* 0x00000000000c7805 */ /* 0x000fe4000001ff00 */
[----:B------:R-:W-:-:S04]  /*0220*/  CS2R R14, SRZ ;  /* 0x00000000000e7805 */ /* 0x000fc8000001ff00 */
[----:B------:R-:W3:Y:S04]  /*0230*/  @!P0 LDG.E.EL.64 R12, desc[UR4][R20.64] ;  /* 0x00000004140c8981 */ /* 0x000ee8000c2e1b00 */
[----:B------:R-:W3:Y:S01]  /*0240*/  @!P0 LDG.E.EL.64 R14, desc[UR4][R22.64] ;  /* 0x00000004160e8981 */ /* 0x000ee2000c2e1b00 */
[----:B------:R-:W-:Y:S01]  /*0250*/  FADD R4, R4, 9.9999997473787516356e-06 ;  /* 0x3727c5ac04047421 */ /* 0x000fe20000000000 */
[----:B------:R-:W-:-:S03]  /*0260*/  FADD R5, R5, 9.9999997473787516356e-06 ;  /* 0x3727c5ac05057421 */ /* 0x000fc60000000000 */
[----:B0-----:R-:W0:Y:S08]  /*0270*/  MUFU.SQRT R16, R4 ;  /* 0x0000000400107308 */ /* 0x001e300000002000 */
[----:B------:R-:W1:Y:S01]  /*0280*/  MUFU.SQRT R17, R5 ;  /* 0x0000000500117308 */ /* 0x000e620000002000 */
[C---:B0-----:R-:W-:Y:S02]  /*0290*/  FSETP.GT.AND P1, PT, R16.reuse, 8.50705917302346158658e+37, PT ;  /* 0x7e8000001000780b */ /* 0x041fe40003f24000 */
[----:B------:R-:W-:-:S02]  /*02a0*/  FSETP.GEU.AND P3, PT, R16, 1.175494350822287508e-38, PT ;  /* 0x008000001000780b */ /* 0x000fc40003f6e000 */
[C---:B-1----:R-:W-:Y:S02]  /*02b0*/  FSETP.GT.AND P2, PT, R17.reuse, 8.50705917302346158658e+37, PT ;  /* 0x7e8000001100780b */ /* 0x042fe40003f44000 */
[----:B------:R-:W-:-:S07]  /*02c0*/  FSETP.GEU.AND P4, PT, R17, 1.175494350822287508e-38, PT ;  /* 0x008000001100780b */ /* 0x000fce0003f8e000 */
[----:B------:R-:W-:Y:S01]  /*02d0*/  @P1 FMUL R16, R16, 0.25 ;  /* 0x3e80000010101820 */ /* 0x000fe20000400000 */
[----:B------:R-:W-:-:S03]  /*02e0*/  HFMA2.MMA R4, -RZ, RZ, 1.625, 0 ;  /* 0x3e800000ff047435 */ /* 0x000fc600000001ff */
[----:B------:R-:W-:Y:S01]  /*02f0*/  @!P3 FMUL R16, R16, 16777216 ;  /* 0x4b8000001010b820 */ /* 0x000fe20000400000 */
[----:B------:R-:W-:-:S04]  /*0300*/  @P2 FMUL R17, R17, 0.25 ;  /* 0x3e80000011112820 */ /* 0x000fc80000400000 */
[----:B------:R-:W-:Y:S01]  /*0310*/  @!P4 FMUL R17, R17, 16777216 ;  /* 0x4b8000001111c820 */ /* 0x000fe20000400000 */
[----:B------:R-:W0:Y:S01]  /*0320*/  MUFU.RCP R16, R16 ;  /* 0x0000001000107308 */ /* 0x000e220000001000 */
[----:B------:R-:W-:-:S07]  /*0330*/  FSEL R5, R4, 1, P1 ;  /* 0x3f80000004057808 */ /* 0x000fce0000800000 */
[----:B------:R-:W1:Y:S01]  /*0340*/  MUFU.RCP R17, R17 ;  /* 0x0000001100117308 */ /* 0x000e620000001000 */
[----:B------:R-:W-:Y:S01]  /*0350*/  FSEL R4, R4, 1, P2 ;  /* 0x3f80000004047808 */ /* 0x000fe20001000000 */
[----:B------:R-:W-:Y:S01]  /*0360*/  @!P3 FMUL R5, R5, 16777216 ;  /* 0x4b8000000505b820 */ /* 0x000fe20000400000 */
[----:B----4-:R-:W-:Y:S01]  /*0370*/  FADD R7, R7, R9 ;  /* 0x0000000907077221 */ /* 0x010fe20000000000 */
[----:B------:R-:W-:Y:S02]  /*0380*/  FADD R6, R6, R8 ;  /* 0x0000000806067221 */ /* 0x000fe40000000000 */
[----:B------:R-:W-:Y:S01]  /*0390*/  @!P4 FMUL R4, R4, 16777216 ;  /* 0x4b8000000404c820 */ /* 0x000fe20000400000 */
[----:B0-----:R-:W-:Y:S01]  /*03a0*/  FMUL R9, R16, R5 ;  /* 0x0000000510097220 */ /* 0x001fe20000400000 */
[----:B--2---:R-:W-:Y:S01]  /*03b0*/  FADD R11, R7, -R11 ;  /* 0x8000000b070b7221 */ /* 0x004fe20000000000 */
[----:B------:R-:W-:Y:S01]  /*03c0*/  FADD R10, R6, -R10 ;  /* 0x8000000a060a7221 */ /* 0x000fe20000000000 */
[----:B-1----:R-:W-:-:S02]  /*03d0*/  FMUL R8, R17, R4 ;  /* 0x0000000411087220 */ /* 0x002fc40000400000 */
[----:B------:R-:W0:Y:S01]  /*03e0*/  LDC.64 R4, c[0x0][0x218] ;  /* 0x00008600ff047b82 */ /* 0x000e220000000a00 */
[----:B------:R-:W-:Y:S01]  /*03f0*/  FMUL R9, R10, R9 ;  /* 0x000000090a097220 */ /* 0x000fe20000400000 */
[----:B------:R-:W-:-:S03]  /*0400*/  FMUL R8, R11, R8 ;  /* 0x000000080b087220 */ /* 0x000fc60000400000 */
[----:B---3--:R-:W-:Y:S01]  /*0410*/  FFMA R12, R9, R12, R14 ;  /* 0x0000000c090c7223 */ /* 0x008fe2000000000e */
[----:B------:R-:W-:-:S04]  /*0420*/  FFMA R13, R8, R13, R15 ;  /* 0x0000000d080d7223 */ /* 0x000fc8000000000f */
[C---:B------:R-:W-:Y:S02]  /*0430*/  FSETP.GT.AND P1, PT, R12.reuse, RZ, PT ;  /* 0x000000ff0c00720b */ /* 0x040fe40003f24000 */
[----:B------:R-:W-:Y:S01]  /*0440*/  FSETP.GT.AND P2, PT, R13, RZ, PT ;  /* 0x000000ff0d00720b */ /* 0x000fe20003f44000 */
[----:B------:R1:W-:Y:S10]  /*0450*/  @!P0 STG.E.64 desc[UR4][R2.64], R6 ;  /* 0x0000000602008986 */ /* 0x0003f4000c101b04 */
[----:B------:R-:W-:Y:S01]  /*0460*/  @!P1 FMUL R12, R12, 0.0099999997764825820923 ;  /* 0x3c23d70a0c0c9820 */ /* 0x000fe20000400000 */
[----:B0-----:R-:W-:-:S04]  /*0470*/  IMAD.WIDE R4, R0, 0x4, R4 ;  /* 0x0000000400047825 */ /* 0x001fc800078e0204 */
[----:B------:R-:W-:Y:S01]  /*0480*/  @!P2 FMUL R13, R13, 0.0099999997764825820923 ;  /* 0x3c23d70a0d0da820 */ /* 0x000fe20000400000 */
[----:B------:R-:W-:Y:S06]  /*0490*/  @P0 EXIT ;  /* 0x000000000000094d */ /* 0x000fec0003800000 */
[----:B------:R-:W-:Y:S01]  /*04a0*/  STG.E.64 desc[UR4][R4.64], R12 ;  /* 0x0000000c04007986 */ /* 0x000fe2000c101b04 */
[----:B------:R-:W-:Y:S05]  /*04b0*/  EXIT ;  /* 0x000000000000794d */ /* 0x000fea0003800000 */
.L_x_0:
[----:B------:R-:W-:-:S00]  /*04c0*/  BRA `(.L_x_0) ;  /* 0xfffffffc00fc7947 */ /* 0x000fc0000383ffff */
[----:B------:R-:W-:-:S00]  /*04d0*/  NOP ;  /* 0x0000000000007918 */ /* 0x000fc00000000000 */
        /* <DEDUP_REMOVED lines=10> */
.L_x_1:


//--------------------- .nv.global.init           --------------------------
	.section	.nv.global.init,"aw",@progbits
.nv.global.init:
	.type		_$_str,@object
	.size		_$_str,(_$_str_$_2 - _$_str)
_$_str:
        /*0000*/ 	.byte	0x5f, 0x5f, 0x43, 0x55, 0x44, 0x41, 0x5f, 0x46, 0x54, 0x5a, 0x00
	.type		_$_str_$_2,@object
	.size		_$_str_$_2,(.L_1 - _$_str_$_2)
_$_str_$_2:
        /*000b*/ 	.byte	0x5f, 0x5f, 0x43, 0x55, 0x44, 0x41, 0x5f, 0x50, 0x52, 0x45, 0x43, 0x5f, 0x53, 0x51, 0x52, 0x54
        /*001b*/ 	.byte	0x00
.L_1:


//--------------------- .nv.constant0.triton_poi_fused__native_batch_norm_legit_no_training_convolution_leaky_relu_11 --------------------------
	.section	.nv.constant0.triton_poi_fused__native_batch_norm_legit_no_training_convolution_leaky_relu_11,"a",@progbits
	.sectionflags	@""
	.align	4
.nv.constant0.triton_poi_fused__native_batch_norm_legit_no_training_convolution_leaky_relu_11:
	.zero		588
